//
// Generated by NVIDIA NVVM Compiler
//
// Compiler Build ID: CL-36424714
// Cuda compilation tools, release 13.0, V13.0.88
// Based on NVVM 20.0.0
//

.version 9.0
.target sm_100
.address_size 64

	// .globl	_Z12multiply_parPiS_S_

.visible .entry _Z12multiply_parPiS_S_(
	.param .u64 .ptr .align 1 _Z12multiply_parPiS_S__param_0,
	.param .u64 .ptr .align 1 _Z12multiply_parPiS_S__param_1,
	.param .u64 .ptr .align 1 _Z12multiply_parPiS_S__param_2
)
{
	.reg .pred 	%p<5>;
	.reg .b32 	%r<69>;
	.reg .b64 	%rd<18>;

	ld.param.u64 	%rd5, [_Z12multiply_parPiS_S__param_0];
	ld.param.u64 	%rd6, [_Z12multiply_parPiS_S__param_1];
	ld.param.u64 	%rd7, [_Z12multiply_parPiS_S__param_2];
	mov.u32 	%r10, %ctaid.x;
	mov.u32 	%r11, %ntid.x;
	mov.u32 	%r12, %tid.x;
	mad.lo.s32 	%r1, %r10, %r11, %r12;
	mov.u32 	%r13, %ctaid.y;
	mov.u32 	%r14, %ntid.y;
	mov.u32 	%r15, %tid.y;
	mad.lo.s32 	%r16, %r13, %r14, %r15;
	setp.gt.s32 	%p1, %r1, 1999;
	setp.gt.u32 	%p2, %r16, 1999;
	or.pred  	%p3, %p1, %p2;
	@%p3 bra 	$L__BB0_4;
	mul.lo.s32 	%r3, %r16, 2000;
	mul.wide.u32 	%rd8, %r3, 4;
	cvta.to.global.u64 	%rd9, %rd5;
	add.s64 	%rd10, %rd8, %rd9;
	add.s64 	%rd17, %rd10, 32;
	cvta.to.global.u64 	%rd11, %rd6;
	add.s64 	%rd2, %rd11, 64000;
	mov.b32 	%r67, 0;
	mov.u32 	%r66, %r1;
	mov.u32 	%r68, %r67;
$L__BB0_2:
	mul.wide.s32 	%rd12, %r66, 4;
	add.s64 	%rd13, %rd2, %rd12;
	ld.global.u32 	%r18, [%rd17+-32];
	ld.global.u32 	%r19, [%rd13+-64000];
	mad.lo.s32 	%r20, %r19, %r18, %r67;
	ld.global.u32 	%r21, [%rd17+-28];
	ld.global.u32 	%r22, [%rd13+-56000];
	mad.lo.s32 	%r23, %r22, %r21, %r20;
	ld.global.u32 	%r24, [%rd17+-24];
	ld.global.u32 	%r25, [%rd13+-48000];
	mad.lo.s32 	%r26, %r25, %r24, %r23;
	ld.global.u32 	%r27, [%rd17+-20];
	ld.global.u32 	%r28, [%rd13+-40000];
	mad.lo.s32 	%r29, %r28, %r27, %r26;
	ld.global.u32 	%r30, [%rd17+-16];
	ld.global.u32 	%r31, [%rd13+-32000];
	mad.lo.s32 	%r32, %r31, %r30, %r29;
	ld.global.u32 	%r33, [%rd17+-12];
	ld.global.u32 	%r34, [%rd13+-24000];
	mad.lo.s32 	%r35, %r34, %r33, %r32;
	ld.global.u32 	%r36, [%rd17+-8];
	ld.global.u32 	%r37, [%rd13+-16000];
	mad.lo.s32 	%r38, %r37, %r36, %r35;
	ld.global.u32 	%r39, [%rd17+-4];
	ld.global.u32 	%r40, [%rd13+-8000];
	mad.lo.s32 	%r41, %r40, %r39, %r38;
	ld.global.u32 	%r42, [%rd17];
	ld.global.u32 	%r43, [%rd13];
	mad.lo.s32 	%r44, %r43, %r42, %r41;
	ld.global.u32 	%r45, [%rd17+4];
	ld.global.u32 	%r46, [%rd13+8000];
	mad.lo.s32 	%r47, %r46, %r45, %r44;
	ld.global.u32 	%r48, [%rd17+8];
	ld.global.u32 	%r49, [%rd13+16000];
	mad.lo.s32 	%r50, %r49, %r48, %r47;
	ld.global.u32 	%r51, [%rd17+12];
	ld.global.u32 	%r52, [%rd13+24000];
	mad.lo.s32 	%r53, %r52, %r51, %r50;
	ld.global.u32 	%r54, [%rd17+16];
	ld.global.u32 	%r55, [%rd13+32000];
	mad.lo.s32 	%r56, %r55, %r54, %r53;
	ld.global.u32 	%r57, [%rd17+20];
	ld.global.u32 	%r58, [%rd13+40000];
	mad.lo.s32 	%r59, %r58, %r57, %r56;
	ld.global.u32 	%r60, [%rd17+24];
	ld.global.u32 	%r61, [%rd13+48000];
	mad.lo.s32 	%r62, %r61, %r60, %r59;
	ld.global.u32 	%r63, [%rd17+28];
	ld.global.u32 	%r64, [%rd13+56000];
	mad.lo.s32 	%r67, %r64, %r63, %r62;
	add.s32 	%r68, %r68, 16;
	add.s64 	%rd17, %rd17, 64;
	add.s32 	%r66, %r66, 32000;
	setp.ne.s32 	%p4, %r68, 2000;
	@%p4 bra 	$L__BB0_2;
	add.s32 	%r65, %r3, %r1;
	cvta.to.global.u64 	%rd14, %rd7;
	mul.wide.s32 	%rd15, %r65, 4;
	add.s64 	%rd16, %rd14, %rd15;
	st.global.u32 	[%rd16], %r67;
$L__BB0_4:
	ret;

}


// ===== COMPILED SASS (sm_100) =====

	.target	sm_100

	.elftype	@"ET_EXEC"


//--------------------- .note.nv.tkinfo           --------------------------
	.section	.note.nv.tkinfo,"",@"SHT_NOTE"
	.sectionflags	@"SHF_NOTE_NV_TKINFO"
	.tkinfo
        /*0018*/ 	.word	0x00000002
        /*0030*/ 	.string	""
        /*0030*/ 	.string	"ptxas"
        /*0030*/ 	.string	"Cuda compilation tools, release 13.0, V13.0.88"
        /*0030*/ 	.string	"Build cuda_13.0.r13.0/compiler.36424714_0"
        /*0030*/ 	.string	"-arch sm_100 -m 64 "



//--------------------- .note.nv.cuinfo           --------------------------
	.section	.note.nv.cuinfo,"",@"SHT_NOTE"
	.sectionflags	@"SHF_NOTE_NV_CUINFO"
        /*0018*/ 	.short	0x0002
        /*001a*/ 	.short	0x0064
        /*001c*/ 	.short	0x0082
	.zero		2


//--------------------- .nv.info                  --------------------------
	.section	.nv.info,"",@"SHT_CUDA_INFO"
	.align	4


	//----- nvinfo : EIATTR_REGCOUNT
	.align		4
        /*0000*/ 	.byte	0x04, 0x2f
        /*0002*/ 	.short	(.L_1 - .L_0)
	.align		4
.L_0:
        /*0004*/ 	.word	index@(_Z12multiply_parPiS_S_)
        /*0008*/ 	.word	0x0000001f


	//----- nvinfo : EIATTR_FRAME_SIZE
	.align		4
.L_1:
        /*000c*/ 	.byte	0x04, 0x11
        /*000e*/ 	.short	(.L_3 - .L_2)
	.align		4
.L_2:
        /*0010*/ 	.word	index@(_Z12multiply_parPiS_S_)
        /*0014*/ 	.word	0x00000000


	//----- nvinfo : EIATTR_MIN_STACK_SIZE
	.align		4
.L_3:
        /*0018*/ 	.byte	0x04, 0x12
        /*001a*/ 	.short	(.L_5 - .L_4)
	.align		4
.L_4:
        /*001c*/ 	.word	index@(_Z12multiply_parPiS_S_)
        /*0020*/ 	.word	0x00000000
.L_5:


//--------------------- .nv.compat                --------------------------
	.section	.nv.compat,"",@"SHT_CUDA_COMPAT_INFO"
	.align	4
        /*0000*/ 	.byte	0x02, 0x09, 0x00, 0x00, 0x02, 0x02, 0x01, 0x00, 0x02, 0x05, 0x05, 0x00, 0x03, 0x07, 0x01, 0x01
        /*0010*/ 	.byte	0x02, 0x03, 0x00, 0x00, 0x02, 0x06, 0x01, 0x00, 0x04, 0x0b, 0x08, 0x00, 0x09, 0x00, 0x00, 0x00
        /*0020*/ 	.byte	0x00, 0x00, 0x00, 0x00


//--------------------- .nv.info._Z12multiply_parPiS_S_ --------------------------
	.section	.nv.info._Z12multiply_parPiS_S_,"",@"SHT_CUDA_INFO"
	.sectionflags	@""
	.align	4


	//----- nvinfo : EIATTR_CUDA_API_VERSION
	.align		4
        /*0000*/ 	.byte	0x04, 0x37
        /*0002*/ 	.short	(.L_7 - .L_6)
.L_6:
        /*0004*/ 	.word	0x00000082


	//----- nvinfo : EIATTR_KPARAM_INFO
	.align		4
.L_7:
        /*0008*/ 	.byte	0x04, 0x17
        /*000a*/ 	.short	(.L_9 - .L_8)
.L_8:
        /*000c*/ 	.word	0x00000000
        /*0010*/ 	.short	0x0002
        /*0012*/ 	.short	0x0010
        /*0014*/ 	.byte	0x00, 0xf5, 0x21, 0x00


	//----- nvinfo : EIATTR_KPARAM_INFO
	.align		4
.L_9:
        /*0018*/ 	.byte	0x04, 0x17
        /*001a*/ 	.short	(.L_11 - .L_10)
.L_10:
        /*001c*/ 	.word	0x00000000
        /*0020*/ 	.short	0x0001
        /*0022*/ 	.short	0x0008
        /*0024*/ 	.byte	0x00, 0xf5, 0x21, 0x00


	//----- nvinfo : EIATTR_KPARAM_INFO
	.align		4
.L_11:
        /*0028*/ 	.byte	0x04, 0x17
        /*002a*/ 	.short	(.L_13 - .L_12)
.L_12:
        /*002c*/ 	.word	0x00000000
        /*0030*/ 	.short	0x0000
        /*0032*/ 	.short	0x0000
        /*0034*/ 	.byte	0x00, 0xf5, 0x21, 0x00


	//----- nvinfo : EIATTR_SPARSE_MMA_MASK
	.align		4
.L_13:
        /*0038*/ 	.byte	0x03, 0x50
        /*003a*/ 	.short	0x0000


	//----- nvinfo : EIATTR_MAXREG_COUNT
	.align		4
        /*003c*/ 	.byte	0x03, 0x1b
        /*003e*/ 	.short	0x00ff


	//----- nvinfo : EIATTR_MERCURY_ISA_VERSION
	.align		4
        /*0040*/ 	.byte	0x03, 0x5f
        /*0042*/ 	.short	0x0101


	//----- nvinfo : EIATTR_VRC_CTA_INIT_COUNT
	.align		4
        /*0044*/ 	.byte	0x02, 0x4a
	.zero		1
	.zero		1


	//----- nvinfo : EIATTR_EXIT_INSTR_OFFSETS
	.align		4
        /*0048*/ 	.byte	0x04, 0x1c
        /*004a*/ 	.short	(.L_15 - .L_14)


	//   ....[0]....
.L_14:
        /*004c*/ 	.word	0x000000b0


	//   ....[1]....
        /*0050*/ 	.word	0x00000550


	//----- nvinfo : EIATTR_CBANK_PARAM_SIZE
	.align		4
.L_15:
        /*0054*/ 	.byte	0x03, 0x19
        /*0056*/ 	.short	0x0018


	//----- nvinfo : EIATTR_PARAM_CBANK
	.align		4
        /*0058*/ 	.byte	0x04, 0x0a
        /*005a*/ 	.short	(.L_17 - .L_16)
	.align		4
.L_16:
        /*005c*/ 	.word	index@(.nv.constant0._Z12multiply_parPiS_S_)
        /*0060*/ 	.short	0x0380
        /*0062*/ 	.short	0x0018


	//----- nvinfo : EIATTR_SW_WAR
	.align		4
.L_17:
        /*0064*/ 	.byte	0x04, 0x36
        /*0066*/ 	.short	(.L_19 - .L_18)
.L_18:
        /*0068*/ 	.word	0x00000008
.L_19:


//--------------------- .nv.callgraph             --------------------------
	.section	.nv.callgraph,"",@"SHT_CUDA_CALLGRAPH"
	.align	4
	.sectionentsize	8
	.align		4
        /*0000*/ 	.word	0x00000000
	.align		4
        /*0004*/ 	.word	0xffffffff
	.align		4
        /*0008*/ 	.word	0x00000000
	.align		4
        /*000c*/ 	.word	0xfffffffe
	.align		4
        /*0010*/ 	.word	0x00000000
	.align		4
        /*0014*/ 	.word	0xfffffffd
	.align		4
        /*0018*/ 	.word	0x00000000
	.align		4
        /*001c*/ 	.word	0xfffffffc


//--------------------- .text._Z12multiply_parPiS_S_ --------------------------
	.section	.text._Z12multiply_parPiS_S_,"ax",@progbits
	.align	128
        .global         _Z12multiply_parPiS_S_
        .type           _Z12multiply_parPiS_S_,@function
        .size           _Z12multiply_parPiS_S_,(.L_x_2 - _Z12multiply_parPiS_S_)
        .other          _Z12multiply_parPiS_S_,@"STO_CUDA_ENTRY STV_DEFAULT"
_Z12multiply_parPiS_S_:
.text._Z12multiply_parPiS_S_:
[----:B------:R-:W-:Y:S01]  /*0000*/  LDC R1, c[0x0][0x37c] ;  /* 0x0000df00ff017b82 */ /* 0x000fe20000000800 */
[----:B------:R-:W0:Y:S07]  /*0010*/  S2R R2, SR_TID.Y ;  /* 0x0000000000027919 */ /* 0x000e2e0000002200 */
[----:B------:R-:W1:Y:S01]  /*0020*/  LDC R0, c[0x0][0x360] ;  /* 0x0000d800ff007b82 */ /* 0x000e620000000800 */
[----:B------:R-:W1:Y:S07]  /*0030*/  S2R R3, SR_TID.X ;  /* 0x0000000000037919 */ /* 0x000e6e0000002100 */
[----:B------:R-:W0:Y:S08]  /*0040*/  S2UR UR5, SR_CTAID.Y ;  /* 0x00000000000579c3 */ /* 0x000e300000002600 */
[----:B------:R-:W0:Y:S08]  /*0050*/  LDC R7, c[0x0][0x364] ;  /* 0x0000d900ff077b82 */ /* 0x000e300000000800 */
[----:B------:R-:W1:Y:S01]  /*0060*/  S2UR UR4, SR_CTAID.X ;  /* 0x00000000000479c3 */ /* 0x000e620000002500 */
[----:B0-----:R-:W-:-:S05]  /*0070*/  IMAD R7, R7, UR5, R2 ;  /* 0x0000000507077c24 */ /* 0x001fca000f8e0202 */
[----:B------:R-:W-:Y:S01]  /*0080*/  ISETP.GT.U32.AND P0, PT, R7, 0x7cf, PT ;  /* 0x000007cf0700780c */ /* 0x000fe20003f04070 */
[----:B-1----:R-:W-:-:S05]  /*0090*/  IMAD R0, R0, UR4, R3 ;  /* 0x0000000400007c24 */ /* 0x002fca000f8e0203 */
[----:B------:R-:W-:-:S13]  /*00a0*/  ISETP.GT.OR P0, PT, R0, 0x7cf, P0 ;  /* 0x000007cf0000780c */ /* 0x000fda0000704670 */
[----:B------:R-:W-:Y:S05]  /*00b0*/  @P0 EXIT ;  /* 0x000000000000094d */ /* 0x000fea0003800000 */
[----:B------:R-:W0:Y:S01]  /*00c0*/  LDC.64 R2, c[0x0][0x380] ;  /* 0x0000e000ff027b82 */ /* 0x000e220000000a00 */
[----:B------:R-:W1:Y:S01]  /*00d0*/  LDCU.64 UR6, c[0x0][0x388] ;  /* 0x00007100ff0677ac */ /* 0x000e620008000a00 */
[----:B------:R-:W-:Y:S02]  /*00e0*/  IMAD R7, R7, 0x7d0, RZ ;  /* 0x000007d007077824 */ /* 0x000fe400078e02ff */
[----:B------:R-:W-:Y:S01]  /*00f0*/  HFMA2 R14, -RZ, RZ, 0, 0 ;  /* 0x00000000ff0e7431 */ /* 0x000fe200000001ff */
[----:B------:R-:W-:Y:S01]  /*0100*/  MOV R6, R0 ;  /* 0x0000000000067202 */ /* 0x000fe20000000f00 */
[----:B------:R-:W2:Y:S01]  /*0110*/  LDCU.64 UR8, c[0x0][0x358] ;  /* 0x00006b00ff0877ac */ /* 0x000ea20008000a00 */
[----:B------:R-:W-:Y:S01]  /*0120*/  UMOV UR4, URZ ;  /* 0x000000ff00047c82 */ /* 0x000fe20008000000 */
[----:B-1----:R-:W-:-:S04]  /*0130*/  UIADD3 UR5, UP0, UPT, UR6, 0xfa00, URZ ;  /* 0x0000fa0006057890 */ /* 0x002fc8000ff1e0ff */
[----:B------:R-:W-:Y:S01]  /*0140*/  UIADD3.X UR6, UPT, UPT, URZ, UR7, URZ, UP0, !UPT ;  /* 0x00000007ff067290 */ /* 0x000fe200087fe4ff */
[----:B0-----:R-:W-:-:S03]  /*0150*/  IMAD.WIDE.U32 R2, R7, 0x4, R2 ;  /* 0x0000000407027825 */ /* 0x001fc600078e0002 */
[----:B------:R-:W-:-:S04]  /*0160*/  IADD3 R4, P0, PT, R2, 0x20, RZ ;  /* 0x0000002002047810 */ /* 0x000fc80007f1e0ff */
[----:B--2---:R-:W-:-:S09]  /*0170*/  IADD3.X R5, PT, PT, RZ, R3, RZ, P0, !PT ;  /* 0x00000003ff057210 */ /* 0x004fd200007fe4ff */
.L_x_0:
[----:B------:R-:W-:Y:S01]  /*0180*/  MOV R2, UR5 ;  /* 0x0000000500027c02 */ /* 0x000fe20008000f00 */
[----:B------:R-:W2:Y:S01]  /*0190*/  LDG.E R15, desc[UR8][R4.64+-0x20] ;  /* 0xffffe008040f7981 */ /* 0x000ea2000c1e1900 */
[----:B------:R-:W-:-:S03]  /*01a0*/  MOV R3, UR6 ;  /* 0x0000000600037c02 */ /* 0x000fc60008000f00 */
[----:B------:R-:W3:Y:S01]  /*01b0*/  LDG.E R24, desc[UR8][R4.64+-0x1c] ;  /* 0xffffe40804187981 */ /* 0x000ee2000c1e1900 */
[----:B------:R-:W-:-:S03]  /*01c0*/  IMAD.WIDE R2, R6, 0x4, R2 ;  /* 0x0000000406027825 */ /* 0x000fc600078e0202 */
[----:B------:R-:W4:Y:S04]  /*01d0*/  LDG.E R19, desc[UR8][R4.64+-0x18] ;  /* 0xffffe80804137981 */ /* 0x000f28000c1e1900 */
[----:B------:R-:W2:Y:S04]  /*01e0*/  LDG.E R16, desc[UR8][R2.64+-0xfa00] ;  /* 0xff06000802107981 */ /* 0x000ea8000c1e1900 */
[----:B------:R-:W3:Y:S04]  /*01f0*/  LDG.E R25, desc[UR8][R2.64+-0xdac0] ;  /* 0xff25400802197981 */ /* 0x000ee8000c1e1900 */
[----:B------:R-:W4:Y:S04]  /*0200*/  LDG.E R18, desc[UR8][R2.64+-0xbb80] ;  /* 0xff44800802127981 */ /* 0x000f28000c1e1900 */
[----:B------:R-:W5:Y:S04]  /*0210*/  LDG.E R20, desc[UR8][R4.64+-0x14] ;  /* 0xffffec0804147981 */ /* 0x000f68000c1e1900 */
        /* <DEDUP_REMOVED lines=11> */
[----:B------:R-:W5:Y:S01]  /*02d0*/  LDG.E R26, desc[UR8][R4.64+0x1c] ;  /* 0x00001c08041a7981 */ /* 0x000f62000c1e1900 */
[----:B--2---:R-:W-:-:S03]  /*02e0*/  IMAD R15, R15, R16, R14 ;  /* 0x000000100f0f7224 */ /* 0x004fc600078e020e */
[----:B------:R-:W2:Y:S01]  /*02f0*/  LDG.E R16, desc[UR8][R4.64] ;  /* 0x0000000804107981 */ /* 0x000ea2000c1e1900 */
[----:B---3--:R-:W-:-:S03]  /*0300*/  IMAD R24, R24, R25, R15 ;  /* 0x0000001918187224 */ /* 0x008fc600078e020f */
[----:B------:R-:W3:Y:S01]  /*0310*/  LDG.E R14, desc[UR8][R4.64+0x4] ;  /* 0x00000408040e7981 */ /* 0x000ee2000c1e1900 */
[----:B----4-:R-:W-:-:S03]  /*0320*/  IMAD R24, R19, R18, R24 ;  /* 0x0000001213187224 */ /* 0x010fc600078e0218 */
[----:B------:R-:W3:Y:S04]  /*0330*/  LDG.E R15, desc[UR8][R2.64+0x1f40] ;  /* 0x001f4008020f7981 */ /* 0x000ee8000c1e1900 */
[----:B------:R-:W4:Y:S01]  /*0340*/  LDG.E R18, desc[UR8][R4.64+0x8] ;  /* 0x0000080804127981 */ /* 0x000f22000c1e1900 */
[----:B-----5:R-:W-:-:S03]  /*0350*/  IMAD R24, R20, R21, R24 ;  /* 0x0000001514187224 */ /* 0x020fc600078e0218 */
[----:B------:R-:W4:Y:S04]  /*0360*/  LDG.E R19, desc[UR8][R2.64+0x3e80] ;  /* 0x003e800802137981 */ /* 0x000f28000c1e1900 */
[----:B------:R-:W5:Y:S01]  /*0370*/  LDG.E R20, desc[UR8][R4.64+0xc] ;  /* 0x00000c0804147981 */ /* 0x000f62000c1e1900 */
[----:B------:R-:W-:-:S03]  /*0380*/  IMAD R24, R22, R23, R24 ;  /* 0x0000001716187224 */ /* 0x000fc600078e0218 */
[----:B------:R-:W5:Y:S04]  /*0390*/  LDG.E R21, desc[UR8][R2.64+0x5dc0] ;  /* 0x005dc00802157981 */ /* 0x000f68000c1e1900 */
[----:B------:R-:W5:Y:S04]  /*03a0*/  LDG.E R22, desc[UR8][R4.64+0x10] ;  /* 0x0000100804167981 */ /* 0x000f68000c1e1900 */
[----:B------:R-:W5:Y:S01]  /*03b0*/  LDG.E R23, desc[UR8][R2.64+0x7d00] ;  /* 0x007d000802177981 */ /* 0x000f62000c1e1900 */
[----:B------:R-:W-:-:S03]  /*03c0*/  IMAD R28, R12, R13, R24 ;  /* 0x0000000d0c1c7224 */ /* 0x000fc600078e0218 */
[----:B------:R-:W5:Y:S04]  /*03d0*/  LDG.E R24, desc[UR8][R4.64+0x14] ;  /* 0x0000140804187981 */ /* 0x000f68000c1e1900 */
[----:B------:R-:W5:Y:S04]  /*03e0*/  LDG.E R25, desc[UR8][R2.64+0x9c40] ;  /* 0x009c400802197981 */ /* 0x000f68000c1e1900 */
[----:B------:R0:W5:Y:S04]  /*03f0*/  LDG.E R13, desc[UR8][R4.64+0x18] ;  /* 0x00001808040d7981 */ /* 0x000168000c1e1900 */
[----:B------:R-:W5:Y:S01]  /*0400*/  LDG.E R12, desc[UR8][R2.64+0xbb80] ;  /* 0x00bb8008020c7981 */ /* 0x000f62000c1e1900 */
[----:B------:R-:W-:-:S04]  /*0410*/  IMAD R8, R9, R8, R28 ;  /* 0x0000000809087224 */ /* 0x000fc800078e021c */
[----:B------:R-:W-:Y:S01]  /*0420*/  IMAD R8, R10, R11, R8 ;  /* 0x0000000b0a087224 */ /* 0x000fe200078e0208 */
[----:B------:R-:W-:-:S04]  /*0430*/  UIADD3 UR4, UPT, UPT, UR4, 0x10, URZ ;  /* 0x0000001004047890 */ /* 0x000fc8000fffe0ff */
[----:B------:R-:W-:Y:S01]  /*0440*/  UISETP.NE.AND UP0, UPT, UR4, 0x7d0, UPT ;  /* 0x000007d00400788c */ /* 0x000fe2000bf05270 */
[----:B0-----:R-:W-:Y:S02]  /*0450*/  IADD3 R4, P0, PT, R4, 0x40, RZ ;  /* 0x0000004004047810 */ /* 0x001fe40007f1e0ff */
[----:B------:R-:W-:Y:S02]  /*0460*/  IADD3 R6, PT, PT, R6, 0x7d00, RZ ;  /* 0x00007d0006067810 */ /* 0x000fe40007ffe0ff */
[----:B------:R-:W-:Y:S01]  /*0470*/  IADD3.X R5, PT, PT, RZ, R5, RZ, P0, !PT ;  /* 0x00000005ff057210 */ /* 0x000fe200007fe4ff */
[----:B--2---:R-:W-:-:S04]  /*0480*/  IMAD R8, R16, R17, R8 ;  /* 0x0000001110087224 */ /* 0x004fc800078e0208 */
[----:B---3--:R-:W-:-:S04]  /*0490*/  IMAD R8, R14, R15, R8 ;  /* 0x0000000f0e087224 */ /* 0x008fc800078e0208 */
[----:B----4-:R-:W-:-:S04]  /*04a0*/  IMAD R8, R18, R19, R8 ;  /* 0x0000001312087224 */ /* 0x010fc800078e0208 */
[----:B-----5:R-:W-:-:S04]  /*04b0*/  IMAD R8, R20, R21, R8 ;  /* 0x0000001514087224 */ /* 0x020fc800078e0208 */
[----:B------:R-:W-:-:S04]  /*04c0*/  IMAD R8, R22, R23, R8 ;  /* 0x0000001716087224 */ /* 0x000fc800078e0208 */
[----:B------:R-:W-:-:S04]  /*04d0*/  IMAD R8, R24, R25, R8 ;  /* 0x0000001918087224 */ /* 0x000fc800078e0208 */
[----:B------:R-:W-:-:S04]  /*04e0*/  IMAD R8, R13, R12, R8 ;  /* 0x0000000c0d087224 */ /* 0x000fc800078e0208 */
[----:B------:R-:W-:Y:S01]  /*04f0*/  IMAD R14, R26, R27, R8 ;  /* 0x0000001b1a0e7224 */ /* 0x000fe200078e0208 */
[----:B------:R-:W-:Y:S06]  /*0500*/  BRA.U UP0, `(.L_x_0) ;  /* 0xfffffffd001c7547 */ /* 0x000fec000b83ffff */
[----:B------:R-:W0:Y:S01]  /*0510*/  LDC.64 R2, c[0x0][0x390] ;  /* 0x0000e400ff027b82 */ /* 0x000e220000000a00 */
[----:B------:R-:W-:-:S05]  /*0520*/  IADD3 R7, PT, PT, R0, R7, RZ ;  /* 0x0000000700077210 */ /* 0x000fca0007ffe0ff */
[----:B0-----:R-:W-:-:S05]  /*0530*/  IMAD.WIDE R2, R7, 0x4, R2 ;  /* 0x0000000407027825 */ /* 0x001fca00078e0202 */
[----:B------:R-:W-:Y:S01]  /*0540*/  STG.E desc[UR8][R2.64], R14 ;  /* 0x0000000e02007986 */ /* 0x000fe2000c101908 */
[----:B------:R-:W-:Y:S05]  /*0550*/  EXIT ;  /* 0x000000000000794d */ /* 0x000fea0003800000 */
.L_x_1:
[----:B------:R-:W-:-:S00]  /*0560*/  BRA `(.L_x_1) ;  /* 0xfffffffc00fc7947 */ /* 0x000fc0000383ffff */
[----:B------:R-:W-:-:S00]  /*0570*/  NOP ;  /* 0x0000000000007918 */ /* 0x000fc00000000000 */
        /* <DEDUP_REMOVED lines=8> */
.L_x_2:


//--------------------- .nv.shared.reserved.0     --------------------------
	.section	.nv.shared.reserved.0,"aw",@nobits
	.weak		__nv_reservedSMEM_offset_0_alias
	.size		__nv_reservedSMEM_offset_0_alias, 0, 64
	.other		__nv_reservedSMEM_offset_0_alias,@"STO_CUDA_RESERVED_SHARED STV_DEFAULT"
__nv_reservedSMEM_offset_0_alias:
	.zero		0
	.zero		64


//--------------------- .nv.constant0._Z12multiply_parPiS_S_ --------------------------
	.section	.nv.constant0._Z12multiply_parPiS_S_,"a",@progbits
	.sectionflags	@""
	.align	4
.nv.constant0._Z12multiply_parPiS_S_:
	.zero		920


//--------------------- SYMBOLS --------------------------

	.type		.nv.reservedSmem.offset0,@object
	.size		.nv.reservedSmem.offset0,0x4
